//
// Generated by NVIDIA NVVM Compiler
//
// Compiler Build ID: CL-36424714
// Cuda compilation tools, release 13.0, V13.0.88
// Based on NVVM 20.0.0
//

.version 9.0
.target sm_100
.address_size 64

	// .globl	_Z6kernelv
.extern .func  (.param .b32 func_retval0) vprintf
(
	.param .b64 vprintf_param_0,
	.param .b64 vprintf_param_1
)
;
.global .align 1 .b8 $str[39] = {84, 104, 114, 101, 97, 100, 73, 100, 120, 46, 120, 44, 121, 44, 122, 61, 37, 100, 44, 37, 100, 44, 37, 100, 44, 37, 100, 44, 37, 100, 44, 37, 100, 44, 37, 108, 100, 10};

.visible .entry _Z6kernelv()
{
	.local .align 16 .b8 	__local_depot0[32];
	.reg .b64 	%SP;
	.reg .b64 	%SPL;
	.reg .b32 	%r<20>;
	.reg .b64 	%rd<8>;

	mov.u64 	%SPL, __local_depot0;
	cvta.local.u64 	%SP, %SPL;
	add.u64 	%rd1, %SP, 0;
	add.u64 	%rd2, %SPL, 0;
	mov.u32 	%r1, %ctaid.z;
	mov.u32 	%r2, %nctaid.x;
	mov.u32 	%r3, %nctaid.y;
	mov.u32 	%r4, %ctaid.y;
	mov.u32 	%r5, %ctaid.x;
	mad.lo.s32 	%r6, %r3, %r1, %r4;
	mad.lo.s32 	%r7, %r6, %r2, %r5;
	mov.u32 	%r8, %ntid.x;
	mov.u32 	%r9, %ntid.y;
	mul.lo.s32 	%r10, %r8, %r9;
	mov.u32 	%r11, %ntid.z;
	mul.lo.s32 	%r12, %r10, %r11;
	mov.u32 	%r13, %tid.z;
	mov.u32 	%r14, %tid.y;
	mov.u32 	%r15, %tid.x;
	mad.lo.s32 	%r16, %r9, %r13, %r14;
	mad.lo.s32 	%r17, %r16, %r8, %r15;
	cvt.u64.u32 	%rd3, %r17;
	mul.wide.u32 	%rd4, %r7, %r12;
	add.s64 	%rd5, %rd4, %rd3;
	st.local.v4.u32 	[%rd2], {%r15, %r14, %r13, %r5};
	st.local.v2.u32 	[%rd2+16], {%r4, %r1};
	st.local.u64 	[%rd2+24], %rd5;
	mov.u64 	%rd6, $str;
	cvta.global.u64 	%rd7, %rd6;
	{ // callseq 0, 0
	.param .b64 param0;
	st.param.b64 	[param0], %rd7;
	.param .b64 param1;
	st.param.b64 	[param1], %rd1;
	.param .b32 retval0;
	call.uni (retval0), 
	vprintf, 
	(
	param0, 
	param1
	);
	ld.param.b32 	%r18, [retval0];
	} // callseq 0
	ret;

}


// ===== COMPILED SASS (sm_100) =====

	.target	sm_100

	.elftype	@"ET_EXEC"


//--------------------- .note.nv.tkinfo           --------------------------
	.section	.note.nv.tkinfo,"",@"SHT_NOTE"
	.sectionflags	@"SHF_NOTE_NV_TKINFO"
	.tkinfo
        /*0018*/ 	.word	0x00000002
        /*0030*/ 	.string	""
        /*0030*/ 	.string	"ptxas"
        /*0030*/ 	.string	"Cuda compilation tools, release 13.0, V13.0.88"
        /*0030*/ 	.string	"Build cuda_13.0.r13.0/compiler.36424714_0"
        /*0030*/ 	.string	"-arch sm_100 -m 64 "



//--------------------- .note.nv.cuinfo           --------------------------
	.section	.note.nv.cuinfo,"",@"SHT_NOTE"
	.sectionflags	@"SHF_NOTE_NV_CUINFO"
        /*0018*/ 	.short	0x0002
        /*001a*/ 	.short	0x0064
        /*001c*/ 	.short	0x0082
	.zero		2


//--------------------- .nv.info                  --------------------------
	.section	.nv.info,"",@"SHT_CUDA_INFO"
	.align	4


	//----- nvinfo : EIATTR_REGCOUNT
	.align		4
        /*0000*/ 	.byte	0x04, 0x2f
        /*0002*/ 	.short	(.L_2 - .L_1)
	.align		4
.L_1:
        /*0004*/ 	.word	index@(_Z6kernelv)
        /*0008*/ 	.word	0x00000018


	//----- nvinfo : EIATTR_FRAME_SIZE
	.align		4
.L_2:
        /*000c*/ 	.byte	0x04, 0x11
        /*000e*/ 	.short	(.L_4 - .L_3)
	.align		4
.L_3:
        /*0010*/ 	.word	index@(_Z6kernelv)
        /*0014*/ 	.word	0x00000020


	//----- nvinfo : EIATTR_MIN_STACK_SIZE
	.align		4
.L_4:
        /*0018*/ 	.byte	0x04, 0x12
        /*001a*/ 	.short	(.L_6 - .L_5)
	.align		4
.L_5:
        /*001c*/ 	.word	index@(_Z6kernelv)
        /*0020*/ 	.word	0x00000020
.L_6:


//--------------------- .nv.compat                --------------------------
	.section	.nv.compat,"",@"SHT_CUDA_COMPAT_INFO"
	.align	4
        /*0000*/ 	.byte	0x02, 0x09, 0x00, 0x00, 0x02, 0x02, 0x01, 0x00, 0x02, 0x05, 0x05, 0x00, 0x03, 0x07, 0x01, 0x01
        /*0010*/ 	.byte	0x02, 0x03, 0x00, 0x00, 0x02, 0x06, 0x01, 0x00, 0x04, 0x0b, 0x08, 0x00, 0x09, 0x00, 0x00, 0x00
        /*0020*/ 	.byte	0x00, 0x00, 0x00, 0x00


//--------------------- .nv.info._Z6kernelv       --------------------------
	.section	.nv.info._Z6kernelv,"",@"SHT_CUDA_INFO"
	.sectionflags	@""
	.align	4


	//----- nvinfo : EIATTR_CUDA_API_VERSION
	.align		4
        /*0000*/ 	.byte	0x04, 0x37
        /*0002*/ 	.short	(.L_8 - .L_7)
.L_7:
        /*0004*/ 	.word	0x00000082


	//----- nvinfo : EIATTR_SPARSE_MMA_MASK
	.align		4
.L_8:
        /*0008*/ 	.byte	0x03, 0x50
        /*000a*/ 	.short	0x0000


	//----- nvinfo : EIATTR_MAXREG_COUNT
	.align		4
        /*000c*/ 	.byte	0x03, 0x1b
        /*000e*/ 	.short	0x00ff


	//----- nvinfo : EIATTR_EXTERNS
	.align		4
        /*0010*/ 	.byte	0x04, 0x0f
        /*0012*/ 	.short	(.L_10 - .L_9)


	//   ....[0]....
	.align		4
.L_9:
        /*0014*/ 	.word	index@(vprintf)


	//----- nvinfo : EIATTR_MERCURY_ISA_VERSION
	.align		4
.L_10:
        /*0018*/ 	.byte	0x03, 0x5f
        /*001a*/ 	.short	0x0101


	//----- nvinfo : EIATTR_VRC_CTA_INIT_COUNT
	.align		4
        /*001c*/ 	.byte	0x02, 0x4a
	.zero		1
	.zero		1


	//----- nvinfo : EIATTR_SYSCALL_OFFSETS
	.align		4
        /*0020*/ 	.byte	0x04, 0x46
        /*0022*/ 	.short	(.L_12 - .L_11)


	//   ....[0]....
.L_11:
        /*0024*/ 	.word	0x00000220


	//----- nvinfo : EIATTR_EXIT_INSTR_OFFSETS
	.align		4
.L_12:
        /*0028*/ 	.byte	0x04, 0x1c
        /*002a*/ 	.short	(.L_14 - .L_13)


	//   ....[0]....
.L_13:
        /*002c*/ 	.word	0x00000230


	//----- nvinfo : EIATTR_SW_WAR
	.align		4
.L_14:
        /*0030*/ 	.byte	0x04, 0x36
        /*0032*/ 	.short	(.L_16 - .L_15)
.L_15:
        /*0034*/ 	.word	0x00000008
.L_16:


//--------------------- .nv.callgraph             --------------------------
	.section	.nv.callgraph,"",@"SHT_CUDA_CALLGRAPH"
	.align	4
	.sectionentsize	8
	.align		4
        /*0000*/ 	.word	0x00000000
	.align		4
        /*0004*/ 	.word	0xffffffff
	.align		4
        /*0008*/ 	.word	index@(_Z6kernelv)
	.align		4
        /*000c*/ 	.word	index@(vprintf)
	.align		4
        /*0010*/ 	.word	0x00000000
	.align		4
        /*0014*/ 	.word	0xfffffffe
	.align		4
        /*0018*/ 	.word	0x00000000
	.align		4
        /*001c*/ 	.word	0xfffffffd
	.align		4
        /*0020*/ 	.word	0x00000000
	.align		4
        /*0024*/ 	.word	0xfffffffc


//--------------------- .nv.constant4             --------------------------
	.section	.nv.constant4,"a",@progbits
	.align	8
	.align		8
.nv.constant4:
        /*0000*/ 	.dword	vprintf
	.align		8
        /*0008*/ 	.dword	$str


//--------------------- .text._Z6kernelv          --------------------------
	.section	.text._Z6kernelv,"ax",@progbits
	.align	128
        .global         _Z6kernelv
        .type           _Z6kernelv,@function
        .size           _Z6kernelv,(.L_x_2 - _Z6kernelv)
        .other          _Z6kernelv,@"STO_CUDA_ENTRY STV_DEFAULT"
_Z6kernelv:
.text._Z6kernelv:
[----:B------:R-:W0:Y:S01]  /*0000*/  LDC R1, c[0x0][0x37c] ;  /* 0x0000df00ff017b82 */ /* 0x000e220000000800 */
[----:B------:R-:W1:Y:S01]  /*0010*/  S2R R10, SR_TID.Z ;  /* 0x00000000000a7919 */ /* 0x000e620000002300 */
[----:B------:R-:W2:Y:S01]  /*0020*/  LDCU UR6, c[0x0][0x2fc] ;  /* 0x00005f80ff0677ac */ /* 0x000ea20008000800 */
[----:B0-----:R-:W-:Y:S01]  /*0030*/  IADD3 R1, PT, PT, R1, -0x20, RZ ;  /* 0xffffffe001017810 */ /* 0x001fe20007ffe0ff */
[----:B------:R-:W1:Y:S01]  /*0040*/  S2R R9, SR_TID.Y ;  /* 0x0000000000097919 */ /* 0x000e620000002200 */
[----:B------:R-:W0:Y:S01]  /*0050*/  LDCU UR7, c[0x0][0x370] ;  /* 0x00006e00ff0777ac */ /* 0x000e220008000800 */
[----:B------:R-:W3:Y:S01]  /*0060*/  S2R R8, SR_TID.X ;  /* 0x0000000000087919 */ /* 0x000ee20000002100 */
[----:B------:R-:W4:Y:S01]  /*0070*/  LDCU UR8, c[0x0][0x374] ;  /* 0x00006e80ff0877ac */ /* 0x000f220008000800 */
[----:B------:R-:W4:Y:S01]  /*0080*/  S2R R15, SR_CTAID.Z ;  /* 0x00000000000f7919 */ /* 0x000f220000002700 */
[----:B------:R-:W5:Y:S01]  /*0090*/  LDCU UR9, c[0x0][0x360] ;  /* 0x00006c00ff0977ac */ /* 0x000f620008000800 */
[----:B------:R-:W4:Y:S01]  /*00a0*/  S2R R14, SR_CTAID.Y ;  /* 0x00000000000e7919 */ /* 0x000f220000002600 */
[----:B------:R-:W5:Y:S01]  /*00b0*/  LDCU UR10, c[0x0][0x364] ;  /* 0x00006c80ff0a77ac */ /* 0x000f620008000800 */
[----:B------:R-:W0:Y:S01]  /*00c0*/  S2R R11, SR_CTAID.X ;  /* 0x00000000000b7919 */ /* 0x000e220000002500 */
[----:B------:R-:W2:Y:S01]  /*00d0*/  LDCU UR5, c[0x0][0x368] ;  /* 0x00006d00ff0577ac */ /* 0x000ea20008000800 */
[----:B-----5:R-:W-:-:S02]  /*00e0*/  UIMAD UR4, UR9, UR10, URZ ;  /* 0x0000000a090472a4 */ /* 0x020fc4000f8e02ff */
[----:B-1----:R-:W-:Y:S02]  /*00f0*/  IMAD R3, R10, UR10, R9 ;  /* 0x0000000a0a037c24 */ /* 0x002fe4000f8e0209 */
[----:B--2---:R-:W-:Y:S02]  /*0100*/  UIMAD UR4, UR4, UR5, URZ ;  /* 0x00000005040472a4 */ /* 0x004fe4000f8e02ff */
[----:B---3--:R-:W-:Y:S02]  /*0110*/  IMAD R2, R3, UR9, R8 ;  /* 0x0000000903027c24 */ /* 0x008fe4000f8e0208 */
[----:B------:R-:W-:Y:S01]  /*0120*/  HFMA2 R3, -RZ, RZ, 0, 0 ;  /* 0x00000000ff037431 */ /* 0x000fe200000001ff */
[----:B------:R-:W1:Y:S01]  /*0130*/  LDCU UR5, c[0x0][0x2f8] ;  /* 0x00005f00ff0577ac */ /* 0x000e620008000800 */
[----:B----4-:R-:W-:Y:S01]  /*0140*/  IMAD R0, R15, UR8, R14 ;  /* 0x000000080f007c24 */ /* 0x010fe2000f8e020e */
[----:B------:R2:W-:Y:S01]  /*0150*/  STL.64 [R1+0x10], R14 ;  /* 0x0000100e01007387 */ /* 0x0005e20000100a00 */
[----:B------:R-:W3:Y:S02]  /*0160*/  LDCU.64 UR8, c[0x4][0x8] ;  /* 0x01000100ff0877ac */ /* 0x000ee40008000a00 */
[----:B0-----:R-:W-:Y:S01]  /*0170*/  IMAD R5, R0, UR7, R11 ;  /* 0x0000000700057c24 */ /* 0x001fe2000f8e020b */
[----:B------:R-:W-:Y:S01]  /*0180*/  MOV R0, 0x0 ;  /* 0x0000000000007802 */ /* 0x000fe20000000f00 */
[----:B------:R2:W-:Y:S02]  /*0190*/  STL.128 [R1], R8 ;  /* 0x0000000801007387 */ /* 0x0005e40000100c00 */
[----:B------:R-:W-:Y:S01]  /*01a0*/  IMAD.WIDE.U32 R2, R5, UR4, R2 ;  /* 0x0000000405027c25 */ /* 0x000fe2000f8e0002 */
[----:B------:R2:W0:Y:S01]  /*01b0*/  LDC.64 R12, c[0x4][R0] ;  /* 0x01000000000c7b82 */ /* 0x0004220000000a00 */
[----:B-1----:R-:W-:-:S03]  /*01c0*/  IADD3 R6, P0, PT, R1, UR5, RZ ;  /* 0x0000000501067c10 */ /* 0x002fc6000ff1e0ff */
[----:B------:R2:W-:Y:S01]  /*01d0*/  STL.64 [R1+0x18], R2 ;  /* 0x0000180201007387 */ /* 0x0005e20000100a00 */
[----:B------:R-:W-:Y:S02]  /*01e0*/  IADD3.X R7, PT, PT, RZ, UR6, RZ, P0, !PT ;  /* 0x00000006ff077c10 */ /* 0x000fe400087fe4ff */
[----:B---3--:R-:W-:Y:S02]  /*01f0*/  MOV R4, UR8 ;  /* 0x0000000800047c02 */ /* 0x008fe40008000f00 */
[----:B------:R-:W-:-:S07]  /*0200*/  MOV R5, UR9 ;  /* 0x0000000900057c02 */ /* 0x000fce0008000f00 */
[----:B------:R-:W-:-:S07]  /*0210*/  LEPC R20, `(.L_x_0) ;  /* 0x000000001014794e */ /* 0x000fce0000000000 */
[----:B0-2---:R-:W-:Y:S05]  /*0220*/  CALL.ABS.NOINC R12 ;  /* 0x000000000c007343 */ /* 0x005fea0003c00000 */
.L_x_0:
[----:B------:R-:W-:Y:S05]  /*0230*/  EXIT ;  /* 0x000000000000794d */ /* 0x000fea0003800000 */
.L_x_1:
[----:B------:R-:W-:-:S00]  /*0240*/  BRA `(.L_x_1) ;  /* 0xfffffffc00fc7947 */ /* 0x000fc0000383ffff */
[----:B------:R-:W-:-:S00]  /*0250*/  NOP ;  /* 0x0000000000007918 */ /* 0x000fc00000000000 */
        /* <DEDUP_REMOVED lines=10> */
.L_x_2:


//--------------------- .nv.global.init           --------------------------
	.section	.nv.global.init,"aw",@progbits
.nv.global.init:
	.type		$str,@object
	.size		$str,(.L_0 - $str)
$str:
        /*0000*/ 	.byte	0x54, 0x68, 0x72, 0x65, 0x61, 0x64, 0x49, 0x64, 0x78, 0x2e, 0x78, 0x2c, 0x79, 0x2c, 0x7a, 0x3d
        /*0010*/ 	.byte	0x25, 0x64, 0x2c, 0x25, 0x64, 0x2c, 0x25, 0x64, 0x2c, 0x25, 0x64, 0x2c, 0x25, 0x64, 0x2c, 0x25
        /*0020*/ 	.byte	0x64, 0x2c, 0x25, 0x6c, 0x64, 0x0a, 0x00
.L_0:


//--------------------- .nv.shared.reserved.0     --------------------------
	.section	.nv.shared.reserved.0,"aw",@nobits
	.weak		__nv_reservedSMEM_offset_0_alias
	.size		__nv_reservedSMEM_offset_0_alias, 0, 64
	.other		__nv_reservedSMEM_offset_0_alias,@"STO_CUDA_RESERVED_SHARED STV_DEFAULT"
__nv_reservedSMEM_offset_0_alias:
	.zero		0
	.zero		64


//--------------------- .nv.constant0._Z6kernelv  --------------------------
	.section	.nv.constant0._Z6kernelv,"a",@progbits
	.sectionflags	@""
	.align	4
.nv.constant0._Z6kernelv:
	.zero		896


//--------------------- SYMBOLS --------------------------

	.type		.nv.reservedSmem.offset0,@object
	.size		.nv.reservedSmem.offset0,0x4
	.type		vprintf,@function
